	.headerflags	@"EF_CUDA_TEXMODE_UNIFIED EF_CUDA_64BIT_ADDRESS EF_CUDA_ACCELERATORS EF_CUDA_SM90 EF_CUDA_VIRTUAL_SM(EF_CUDA_SM90)"
	.elftype	@"ET_EXEC"


//--------------------- .nv.info                  --------------------------
	.section	.nv.info,"",@"SHT_CUDA_INFO"
	.align	4


	//----- nvinfo : EIATTR_REGCOUNT
	.align		4
        /*0000*/ 	.byte	0x04, 0x2f
        /*0002*/ 	.short	(.L_3 - .L_2)
	.align		4
.L_2:
        /*0004*/ 	.word	index@(triton_poi_fused__native_batch_norm_legit_no_training_leaky_relu_2)
        /*0008*/ 	.word	0x00000016


	//----- nvinfo : EIATTR_MIN_STACK_SIZE
	.align		4
.L_3:
        /*000c*/ 	.byte	0x04, 0x12
        /*000e*/ 	.short	(.L_5 - .L_4)
	.align		4
.L_4:
        /*0010*/ 	.word	index@(triton_poi_fused__native_batch_norm_legit_no_training_leaky_relu_2)
        /*0014*/ 	.word	0x00000000


	//----- nvinfo : EIATTR_FRAME_SIZE
	.align		4
.L_5:
        /*0018*/ 	.byte	0x04, 0x11
        /*001a*/ 	.short	(.L_7 - .L_6)
	.align		4
.L_6:
        /*001c*/ 	.word	index@(triton_poi_fused__native_batch_norm_legit_no_training_leaky_relu_2)
        /*0020*/ 	.word	0x00000000


	//----- nvinfo : EIATTR_MIN_STACK_SIZE
	.align		4
.L_7:
        /*0024*/ 	.byte	0x04, 0x12
        /*0026*/ 	.short	(.L_9 - .L_8)
	.align		4
.L_8:
        /*0028*/ 	.word	index@(triton_poi_fused__native_batch_norm_legit_no_training_leaky_relu_2)
        /*002c*/ 	.word	0x00000000
.L_9:


//--------------------- .nv.info.triton_poi_fused__native_batch_norm_legit_no_training_leaky_relu_2 --------------------------
	.section	.nv.info.triton_poi_fused__native_batch_norm_legit_no_training_leaky_relu_2,"",@"SHT_CUDA_INFO"
	.sectionflags	@""
	.align	4


	//----- nvinfo : EIATTR_CUDA_API_VERSION
	.align		4
        /*0000*/ 	.byte	0x04, 0x37
        /*0002*/ 	.short	(.L_11 - .L_10)
.L_10:
        /*0004*/ 	.word	0x0000007c


	//----- nvinfo : EIATTR_KPARAM_INFO
	.align		4
.L_11:
        /*0008*/ 	.byte	0x04, 0x17
        /*000a*/ 	.short	(.L_13 - .L_12)
.L_12:
        /*000c*/ 	.word	0x00000000
        /*0010*/ 	.short	0x0006
        /*0012*/ 	.short	0x0030
        /*0014*/ 	.byte	0x00, 0xf0, 0x11, 0x00


	//----- nvinfo : EIATTR_KPARAM_INFO
	.align		4
.L_13:
        /*0018*/ 	.byte	0x04, 0x17
        /*001a*/ 	.short	(.L_15 - .L_14)
.L_14:
        /*001c*/ 	.word	0x00000000
        /*0020*/ 	.short	0x0005
        /*0022*/ 	.short	0x0028
        /*0024*/ 	.byte	0x00, 0xf4, 0x21, 0x00


	//----- nvinfo : EIATTR_KPARAM_INFO
	.align		4
.L_15:
        /*0028*/ 	.byte	0x04, 0x17
        /*002a*/ 	.short	(.L_17 - .L_16)
.L_16:
        /*002c*/ 	.word	0x00000000
        /*0030*/ 	.short	0x0004
        /*0032*/ 	.short	0x0020
        /*0034*/ 	.byte	0x00, 0xf4, 0x21, 0x00


	//----- nvinfo : EIATTR_KPARAM_INFO
	.align		4
.L_17:
        /*0038*/ 	.byte	0x04, 0x17
        /*003a*/ 	.short	(.L_19 - .L_18)
.L_18:
        /*003c*/ 	.word	0x00000000
        /*0040*/ 	.short	0x0003
        /*0042*/ 	.short	0x0018
        /*0044*/ 	.byte	0x00, 0xf4, 0x21, 0x00


	//----- nvinfo : EIATTR_KPARAM_INFO
	.align		4
.L_19:
        /*0048*/ 	.byte	0x04, 0x17
        /*004a*/ 	.short	(.L_21 - .L_20)
.L_20:
        /*004c*/ 	.word	0x00000000
        /*0050*/ 	.short	0x0002
        /*0052*/ 	.short	0x0010
        /*0054*/ 	.byte	0x00, 0xf4, 0x21, 0x00


	//----- nvinfo : EIATTR_KPARAM_INFO
	.align		4
.L_21:
        /*0058*/ 	.byte	0x04, 0x17
        /*005a*/ 	.short	(.L_23 - .L_22)
.L_22:
        /*005c*/ 	.word	0x00000000
        /*0060*/ 	.short	0x0001
        /*0062*/ 	.short	0x0008
        /*0064*/ 	.byte	0x00, 0xf4, 0x21, 0x00


	//----- nvinfo : EIATTR_KPARAM_INFO
	.align		4
.L_23:
        /*0068*/ 	.byte	0x04, 0x17
        /*006a*/ 	.short	(.L_25 - .L_24)
.L_24:
        /*006c*/ 	.word	0x00000000
        /*0070*/ 	.short	0x0000
        /*0072*/ 	.short	0x0000
        /*0074*/ 	.byte	0x00, 0xf4, 0x21, 0x00


	//----- nvinfo : EIATTR_SPARSE_MMA_MASK
	.align		4
.L_25:
        /*0078*/ 	.byte	0x03, 0x50
        /*007a*/ 	.short	0x0000


	//----- nvinfo : EIATTR_MAXREG_COUNT
	.align		4
        /*007c*/ 	.byte	0x03, 0x1b
        /*007e*/ 	.short	0x00ff


	//----- nvinfo : EIATTR_EXIT_INSTR_OFFSETS
	.align		4
        /*0080*/ 	.byte	0x04, 0x1c
        /*0082*/ 	.short	(.L_27 - .L_26)


	//   ....[0]....
.L_26:
        /*0084*/ 	.word	0x00000480


	//   ....[1]....
        /*0088*/ 	.word	0x000004a0


	//----- nvinfo : EIATTR_REQNTID
	.align		4
.L_27:
        /*008c*/ 	.byte	0x04, 0x10
        /*008e*/ 	.short	(.L_29 - .L_28)
.L_28:
        /*0090*/ 	.word	0x00000080
        /*0094*/ 	.word	0x00000001
        /*0098*/ 	.word	0x00000001


	//----- nvinfo : EIATTR_CBANK_PARAM_SIZE
	.align		4
.L_29:
        /*009c*/ 	.byte	0x03, 0x19
        /*009e*/ 	.short	0x0034


	//----- nvinfo : EIATTR_PARAM_CBANK
	.align		4
        /*00a0*/ 	.byte	0x04, 0x0a
        /*00a2*/ 	.short	(.L_31 - .L_30)
	.align		4
.L_30:
        /*00a4*/ 	.word	index@(.nv.constant0.triton_poi_fused__native_batch_norm_legit_no_training_leaky_relu_2)
        /*00a8*/ 	.short	0x0210
        /*00aa*/ 	.short	0x0034


	//----- nvinfo : EIATTR_SW_WAR
	.align		4
.L_31:
        /*00ac*/ 	.byte	0x04, 0x36
        /*00ae*/ 	.short	(.L_33 - .L_32)
.L_32:
        /*00b0*/ 	.word	0x00000008
.L_33:


//--------------------- .nv.callgraph             --------------------------
	.section	.nv.callgraph,"",@"SHT_CUDA_CALLGRAPH"
	.align	4
	.sectionentsize	8
	.align		4
        /*0000*/ 	.word	0x00000000
	.align		4
        /*0004*/ 	.word	0xffffffff
	.align		4
        /*0008*/ 	.word	0x00000000
	.align		4
        /*000c*/ 	.word	0xfffffffe
	.align		4
        /*0010*/ 	.word	0x00000000
	.align		4
        /*0014*/ 	.word	0xfffffffd
	.align		4
        /*0018*/ 	.word	0x00000000
	.align		4
        /*001c*/ 	.word	0xfffffffc


//--------------------- .nv.constant4             --------------------------
	.section	.nv.constant4,"a",@progbits
	.align	8
	.align		8
.nv.constant4:
        /*0000*/ 	.dword	_$_str
	.align		8
        /*0008*/ 	.dword	_$_str_$_2


//--------------------- .text.triton_poi_fused__native_batch_norm_legit_no_training_leaky_relu_2 --------------------------
	.section	.text.triton_poi_fused__native_batch_norm_legit_no_training_leaky_relu_2,"ax",@progbits
	.align	128
        .global         triton_poi_fused__native_batch_norm_legit_no_training_leaky_relu_2
        .type           triton_poi_fused__native_batch_norm_legit_no_training_leaky_relu_2,@function
        .size           triton_poi_fused__native_batch_norm_legit_no_training_leaky_relu_2,(.L_x_1 - triton_poi_fused__native_batch_norm_legit_no_training_leaky_relu_2)
        .other          triton_poi_fused__native_batch_norm_legit_no_training_leaky_relu_2,@"STO_CUDA_ENTRY STV_DEFAULT"
triton_poi_fused__native_batch_norm_legit_no_training_leaky_relu_2:
.text.triton_poi_fused__native_batch_norm_legit_no_training_leaky_relu_2:
[----:B------:R-:W0:Y:S01]  /*0000*/  LDC R1, c[0x0][0x28] ;  /* 0x00000a00ff017b82 */ /* 0x000e220000000800 */
[----:B------:R-:W1:Y:S07]  /*0010*/  S2R R0, SR_TID.X ;  /* 0x0000000000007919 */ /* 0x000e6e0000002100 */
[----:B------:R-:W2:Y:S01]  /*0020*/  LDC.64 R8, c[0x0][0x228] ;  /* 0x00008a00ff087b82 */ /* 0x000ea20000000a00 */
[----:B------:R-:W-:Y:S01]  /*0030*/  ULDC.64 UR4, c[0x0][0x208] ;  /* 0x0000820000047ab9 */ /* 0x000fe20000000a00 */
[----:B------:R-:W3:Y:S06]  /*0040*/  S2R R5, SR_CTAID.X ;  /* 0x0000000000057919 */ /* 0x000eec0000002500 */
[----:B------:R-:W4:Y:S08]  /*0050*/  LDC.64 R12, c[0x0][0x218] ;  /* 0x00008600ff0c7b82 */ /* 0x000f300000000a00 */
[----:B------:R-:W5:Y:S08]  /*0060*/  LDC.64 R14, c[0x0][0x220] ;  /* 0x00008800ff0e7b82 */ /* 0x000f700000000a00 */
[----:B------:R-:W4:Y:S01]  /*0070*/  LDC.64 R16, c[0x0][0x230] ;  /* 0x00008c00ff107b82 */ /* 0x000f220000000a00 */
[----:B-1----:R-:W-:-:S07]  /*0080*/  SHF.L.U32 R0, R0, 0x1, RZ ;  /* 0x0000000100007819 */ /* 0x002fce00000006ff */
[----:B------:R-:W1:Y:S01]  /*0090*/  LDC.64 R18, c[0x0][0x238] ;  /* 0x00008e00ff127b82 */ /* 0x000e620000000a00 */
[----:B---3--:R-:W-:Y:S02]  /*00a0*/  SHF.R.S32.HI R3, RZ, 0x17, R5 ;  /* 0x00000017ff037819 */ /* 0x008fe40000011405 */
[----:B------:R-:W-:Y:S02]  /*00b0*/  LOP3.LUT R0, R0, 0xfe, RZ, 0xc0, !PT ;  /* 0x000000fe00007812 */ /* 0x000fe400078ec0ff */
[----:B------:R-:W-:Y:S02]  /*00c0*/  SGXT R3, R3, 0x1 ;  /* 0x000000010303781a */ /* 0x000fe40000000200 */
[----:B------:R-:W-:Y:S02]  /*00d0*/  LEA R0, R5, R0, 0x8 ;  /* 0x0000000005007211 */ /* 0x000fe400078e40ff */
[----:B------:R-:W-:Y:S02]  /*00e0*/  CS2R R4, SRZ ;  /* 0x0000000000047805 */ /* 0x000fe4000001ff00 */
[----:B------:R-:W-:-:S02]  /*00f0*/  LEA.HI R3, R3, R0, RZ, 0x3 ;  /* 0x0000000003037211 */ /* 0x000fc400078f18ff */
[----:B------:R-:W-:Y:S02]  /*0100*/  ISETP.GE.AND P0, PT, R0, 0x100, PT ;  /* 0x000001000000780c */ /* 0x000fe40003f06270 */
[----:B------:R-:W-:-:S04]  /*0110*/  SHF.R.S32.HI R3, RZ, 0x3, R3 ;  /* 0x00000003ff037819 */ /* 0x000fc80000011403 */
[----:B------:R-:W-:-:S04]  /*0120*/  LEA.HI R2, R3, R3, RZ, 0x3 ;  /* 0x0000000303027211 */ /* 0x000fc800078f18ff */
[----:B------:R-:W-:-:S04]  /*0130*/  LOP3.LUT R2, R2, 0xfffffff8, RZ, 0xc0, !PT ;  /* 0xfffffff802027812 */ /* 0x000fc800078ec0ff */
[----:B------:R-:W-:-:S05]  /*0140*/  IADD3 R11, R3, -R2, RZ ;  /* 0x80000002030b7210 */ /* 0x000fca0007ffe0ff */
[----:B--2---:R-:W-:-:S05]  /*0150*/  IMAD.WIDE R8, R11, 0x4, R8 ;  /* 0x000000040b087825 */ /* 0x004fca00078e0208 */
[----:B------:R-:W2:Y:S04]  /*0160*/  @!P0 LDG.E.EL R4, desc[UR4][R8.64] ;  /* 0x0000000408048981 */ /* 0x000ea8000c2e1900 */
[----:B------:R3:W2:Y:S01]  /*0170*/  @!P0 LDG.E.EL R5, desc[UR4][R8.64] ;  /* 0x0000000408058981 */ /* 0x0006a2000c2e1900 */
[----:B------:R-:W-:Y:S02]  /*0180*/  CS2R R6, SRZ ;  /* 0x0000000000067805 */ /* 0x000fe4000001ff00 */
[----:B------:R-:W-:Y:S01]  /*0190*/  CS2R R2, SRZ ;  /* 0x0000000000027805 */ /* 0x000fe2000001ff00 */
[----:B----4-:R-:W-:-:S04]  /*01a0*/  IMAD.WIDE R12, R0, 0x4, R12 ;  /* 0x00000004000c7825 */ /* 0x010fc800078e020c */
[C---:B-----5:R-:W-:Y:S01]  /*01b0*/  IMAD.WIDE R14, R11.reuse, 0x4, R14 ;  /* 0x000000040b0e7825 */ /* 0x060fe200078e020e */
[----:B------:R-:W4:Y:S01]  /*01c0*/  @!P0 LDG.E.64 R2, desc[UR4][R12.64] ;  /* 0x000000040c028981 */ /* 0x000f22000c1e1b00 */
[----:B---3--:R-:W-:Y:S02]  /*01d0*/  CS2R R8, SRZ ;  /* 0x0000000000087805 */ /* 0x008fe4000001ff00 */
[C---:B0-----:R-:W-:Y:S01]  /*01e0*/  IMAD.WIDE R16, R11.reuse, 0x4, R16 ;  /* 0x000000040b107825 */ /* 0x041fe200078e0210 */
[----:B------:R-:W4:Y:S03]  /*01f0*/  @!P0 LDG.E.EL R7, desc[UR4][R14.64] ;  /* 0x000000040e078981 */ /* 0x000f26000c2e1900 */
[----:B-1----:R-:W-:Y:S01]  /*0200*/  IMAD.WIDE R18, R11, 0x4, R18 ;  /* 0x000000040b127825 */ /* 0x002fe200078e0212 */
[----:B------:R0:W3:Y:S01]  /*0210*/  @!P0 LDG.E.EL R6, desc[UR4][R14.64] ;  /* 0x000000040e068981 */ /* 0x0000e2000c2e1900 */
[----:B------:R-:W-:-:S03]  /*0220*/  CS2R R10, SRZ ;  /* 0x00000000000a7805 */ /* 0x000fc6000001ff00 */
[----:B------:R-:W5:Y:S04]  /*0230*/  @!P0 LDG.E.EL R9, desc[UR4][R18.64] ;  /* 0x0000000412098981 */ /* 0x000f68000c2e1900 */
[----:B------:R-:W5:Y:S04]  /*0240*/  @!P0 LDG.E.EL R10, desc[UR4][R16.64] ;  /* 0x00000004100a8981 */ /* 0x000f68000c2e1900 */
[----:B------:R-:W3:Y:S04]  /*0250*/  @!P0 LDG.E.EL R11, desc[UR4][R16.64] ;  /* 0x00000004100b8981 */ /* 0x000ee8000c2e1900 */
[----:B------:R-:W3:Y:S01]  /*0260*/  @!P0 LDG.E.EL R8, desc[UR4][R18.64] ;  /* 0x0000000412088981 */ /* 0x000ee2000c2e1900 */
[----:B0-----:R-:W-:Y:S01]  /*0270*/  HFMA2.MMA R14, -RZ, RZ, 1.625, 0 ;  /* 0x3e800000ff0e7435 */ /* 0x001fe200000001ff */
[----:B--2---:R-:W-:Y:S01]  /*0280*/  FADD R4, R4, 9.9999997473787516356e-06 ;  /* 0x3727c5ac04047421 */ /* 0x004fe20000000000 */
[----:B------:R-:W-:-:S03]  /*0290*/  FADD R5, R5, 9.9999997473787516356e-06 ;  /* 0x3727c5ac05057421 */ /* 0x000fc60000000000 */
[----:B------:R-:W0:Y:S08]  /*02a0*/  MUFU.SQRT R12, R4 ;  /* 0x00000004000c7308 */ /* 0x000e300000002000 */
[----:B------:R-:W1:Y:S01]  /*02b0*/  MUFU.SQRT R13, R5 ;  /* 0x00000005000d7308 */ /* 0x000e620000002000 */
[C---:B0-----:R-:W-:Y:S02]  /*02c0*/  FSETP.GT.AND P1, PT, R12.reuse, 8.50705917302346158658e+37, PT ;  /* 0x7e8000000c00780b */ /* 0x041fe40003f24000 */
[----:B------:R-:W-:-:S02]  /*02d0*/  FSETP.GEU.AND P3, PT, R12, 1.175494350822287508e-38, PT ;  /* 0x008000000c00780b */ /* 0x000fc40003f6e000 */
[C---:B-1----:R-:W-:Y:S02]  /*02e0*/  FSETP.GT.AND P2, PT, R13.reuse, 8.50705917302346158658e+37, PT ;  /* 0x7e8000000d00780b */ /* 0x042fe40003f44000 */
[----:B------:R-:W-:-:S07]  /*02f0*/  FSETP.GEU.AND P4, PT, R13, 1.175494350822287508e-38, PT ;  /* 0x008000000d00780b */ /* 0x000fce0003f8e000 */
[----:B------:R-:W-:-:S04]  /*0300*/  @P1 FMUL R12, R12, 0.25 ;  /* 0x3e8000000c0c1820 */ /* 0x000fc80000400000 */
[----:B------:R-:W-:Y:S01]  /*0310*/  @!P3 FMUL R12, R12, 16777216 ;  /* 0x4b8000000c0cb820 */ /* 0x000fe20000400000 */
[----:B------:R-:W-:-:S04]  /*0320*/  @P2 FMUL R13, R13, 0.25 ;  /* 0x3e8000000d0d2820 */ /* 0x000fc80000400000 */
[----:B------:R-:W-:Y:S01]  /*0330*/  @!P4 FMUL R13, R13, 16777216 ;  /* 0x4b8000000d0dc820 */ /* 0x000fe20000400000 */
[----:B------:R-:W0:Y:S01]  /*0340*/  MUFU.RCP R12, R12 ;  /* 0x0000000c000c7308 */ /* 0x000e220000001000 */
[----:B------:R-:W-:-:S07]  /*0350*/  FSEL R5, R14, 1, P1 ;  /* 0x3f8000000e057808 */ /* 0x000fce0000800000 */
[----:B------:R-:W1:Y:S01]  /*0360*/  MUFU.RCP R13, R13 ;  /* 0x0000000d000d7308 */ /* 0x000e620000001000 */
[----:B------:R-:W-:Y:S01]  /*0370*/  FSEL R14, R14, 1, P2 ;  /* 0x3f8000000e0e7808 */ /* 0x000fe20001000000 */
[----:B------:R-:W-:-:S04]  /*0380*/  @!P3 FMUL R5, R5, 16777216 ;  /* 0x4b8000000505b820 */ /* 0x000fc80000400000 */
[----:B------:R-:W-:Y:S01]  /*0390*/  @!P4 FMUL R14, R14, 16777216 ;  /* 0x4b8000000e0ec820 */ /* 0x000fe20000400000 */
[----:B0-----:R-:W-:Y:S01]  /*03a0*/  FMUL R4, R12, R5 ;  /* 0x000000050c047220 */ /* 0x001fe20000400000 */
[----:B----4-:R-:W-:Y:S01]  /*03b0*/  FADD R7, -R7, R2 ;  /* 0x0000000207077221 */ /* 0x010fe20000000100 */
[----:B---3--:R-:W-:Y:S02]  /*03c0*/  FADD R6, -R6, R3 ;  /* 0x0000000306067221 */ /* 0x008fe40000000100 */
[----:B------:R-:W0:Y:S01]  /*03d0*/  LDC.64 R2, c[0x0][0x210] ;  /* 0x00008400ff027b82 */ /* 0x000e220000000a00 */
[----:B-1----:R-:W-:Y:S01]  /*03e0*/  FMUL R5, R13, R14 ;  /* 0x0000000e0d057220 */ /* 0x002fe20000400000 */
[----:B------:R-:W-:-:S03]  /*03f0*/  FMUL R4, R7, R4 ;  /* 0x0000000407047220 */ /* 0x000fc60000400000 */
[----:B------:R-:W-:Y:S01]  /*0400*/  FMUL R5, R6, R5 ;  /* 0x0000000506057220 */ /* 0x000fe20000400000 */
[----:B-----5:R-:W-:-:S03]  /*0410*/  FFMA R4, R4, R10, R9 ;  /* 0x0000000a04047223 */ /* 0x020fc60000000009 */
[----:B------:R-:W-:Y:S02]  /*0420*/  FFMA R5, R5, R11, R8 ;  /* 0x0000000b05057223 */ /* 0x000fe40000000008 */
[----:B------:R-:W-:-:S03]  /*0430*/  FSETP.GT.AND P1, PT, R4, RZ, PT ;  /* 0x000000ff0400720b */ /* 0x000fc60003f24000 */
[----:B------:R-:W-:Y:S01]  /*0440*/  FSETP.GT.AND P2, PT, R5, RZ, PT ;  /* 0x000000ff0500720b */ /* 0x000fe20003f44000 */
[----:B0-----:R-:W-:-:S09]  /*0450*/  IMAD.WIDE R2, R0, 0x4, R2 ;  /* 0x0000000400027825 */ /* 0x001fd200078e0202 */
[----:B------:R-:W-:-:S03]  /*0460*/  @!P1 FMUL R4, R4, 0.20000000298023223877 ;  /* 0x3e4ccccd04049820 */ /* 0x000fc60000400000 */
[----:B------:R-:W-:Y:S01]  /*0470*/  @!P2 FMUL R5, R5, 0.20000000298023223877 ;  /* 0x3e4ccccd0505a820 */ /* 0x000fe20000400000 */
[----:B------:R-:W-:Y:S06]  /*0480*/  @P0 EXIT ;  /* 0x000000000000094d */ /* 0x000fec0003800000 */
[----:B------:R-:W-:Y:S01]  /*0490*/  STG.E.64 desc[UR4][R2.64], R4 ;  /* 0x0000000402007986 */ /* 0x000fe2000c101b04 */
[----:B------:R-:W-:Y:S05]  /*04a0*/  EXIT ;  /* 0x000000000000794d */ /* 0x000fea0003800000 */
.L_x_0:
[----:B------:R-:W-:-:S00]  /*04b0*/  BRA `(.L_x_0) ;  /* 0xfffffffc00fc7947 */ /* 0x000fc0000383ffff */
[----:B------:R-:W-:-:S00]  /*04c0*/  NOP ;  /* 0x0000000000007918 */ /* 0x000fc00000000000 */
        /* <DEDUP_REMOVED lines=11> */
.L_x_1:


//--------------------- .nv.global.init           --------------------------
	.section	.nv.global.init,"aw",@progbits
.nv.global.init:
	.type		_$_str,@object
	.size		_$_str,(_$_str_$_2 - _$_str)
_$_str:
        /*0000*/ 	.byte	0x5f, 0x5f, 0x43, 0x55, 0x44, 0x41, 0x5f, 0x46, 0x54, 0x5a, 0x00
	.type		_$_str_$_2,@object
	.size		_$_str_$_2,(.L_1 - _$_str_$_2)
_$_str_$_2:
        /*000b*/ 	.byte	0x5f, 0x5f, 0x43, 0x55, 0x44, 0x41, 0x5f, 0x50, 0x52, 0x45, 0x43, 0x5f, 0x53, 0x51, 0x52, 0x54
        /*001b*/ 	.byte	0x00
.L_1:


//--------------------- .nv.constant0.triton_poi_fused__native_batch_norm_legit_no_training_leaky_relu_2 --------------------------
	.section	.nv.constant0.triton_poi_fused__native_batch_norm_legit_no_training_leaky_relu_2,"a",@progbits
	.sectionflags	@""
	.align	4
.nv.constant0.triton_poi_fused__native_batch_norm_legit_no_training_leaky_relu_2:
	.zero		580
